	.headerflags	@"EF_CUDA_TEXMODE_UNIFIED EF_CUDA_64BIT_ADDRESS EF_CUDA_ACCELERATORS EF_CUDA_SM90 EF_CUDA_VIRTUAL_SM(EF_CUDA_SM90)"
	.elftype	@"ET_EXEC"


//--------------------- .nv.info                  --------------------------
	.section	.nv.info,"",@"SHT_CUDA_INFO"
	.align	4


	//----- nvinfo : EIATTR_REGCOUNT
	.align		4
        /*0000*/ 	.byte	0x04, 0x2f
        /*0002*/ 	.short	(.L_1 - .L_0)
	.align		4
.L_0:
        /*0004*/ 	.word	index@(triton_red_fused__to_copy_add_div_mul_pow_sum_12)
        /*0008*/ 	.word	0x00000020


	//----- nvinfo : EIATTR_MIN_STACK_SIZE
	.align		4
.L_1:
        /*000c*/ 	.byte	0x04, 0x12
        /*000e*/ 	.short	(.L_3 - .L_2)
	.align		4
.L_2:
        /*0010*/ 	.word	index@(triton_red_fused__to_copy_add_div_mul_pow_sum_12)
        /*0014*/ 	.word	0x00000000


	//----- nvinfo : EIATTR_FRAME_SIZE
	.align		4
.L_3:
        /*0018*/ 	.byte	0x04, 0x11
        /*001a*/ 	.short	(.L_5 - .L_4)
	.align		4
.L_4:
        /*001c*/ 	.word	index@(triton_red_fused__to_copy_add_div_mul_pow_sum_12)
        /*0020*/ 	.word	0x00000000


	//----- nvinfo : EIATTR_MIN_STACK_SIZE
	.align		4
.L_5:
        /*0024*/ 	.byte	0x04, 0x12
        /*0026*/ 	.short	(.L_7 - .L_6)
	.align		4
.L_6:
        /*0028*/ 	.word	index@(triton_red_fused__to_copy_add_div_mul_pow_sum_12)
        /*002c*/ 	.word	0x00000000
.L_7:


//--------------------- .nv.info.triton_red_fused__to_copy_add_div_mul_pow_sum_12 --------------------------
	.section	.nv.info.triton_red_fused__to_copy_add_div_mul_pow_sum_12,"",@"SHT_CUDA_INFO"
	.sectionflags	@""
	.align	4


	//----- nvinfo : EIATTR_CUDA_API_VERSION
	.align		4
        /*0000*/ 	.byte	0x04, 0x37
        /*0002*/ 	.short	(.L_9 - .L_8)
.L_8:
        /*0004*/ 	.word	0x0000007c


	//----- nvinfo : EIATTR_KPARAM_INFO
	.align		4
.L_9:
        /*0008*/ 	.byte	0x04, 0x17
        /*000a*/ 	.short	(.L_11 - .L_10)
.L_10:
        /*000c*/ 	.word	0x00000000
        /*0010*/ 	.short	0x0009
        /*0012*/ 	.short	0x0040
        /*0014*/ 	.byte	0x00, 0xf4, 0x21, 0x00


	//----- nvinfo : EIATTR_KPARAM_INFO
	.align		4
.L_11:
        /*0018*/ 	.byte	0x04, 0x17
        /*001a*/ 	.short	(.L_13 - .L_12)
.L_12:
        /*001c*/ 	.word	0x00000000
        /*0020*/ 	.short	0x0008
        /*0022*/ 	.short	0x003c
        /*0024*/ 	.byte	0x00, 0xf0, 0x11, 0x00


	//----- nvinfo : EIATTR_KPARAM_INFO
	.align		4
.L_13:
        /*0028*/ 	.byte	0x04, 0x17
        /*002a*/ 	.short	(.L_15 - .L_14)
.L_14:
        /*002c*/ 	.word	0x00000000
        /*0030*/ 	.short	0x0007
        /*0032*/ 	.short	0x0038
        /*0034*/ 	.byte	0x00, 0xf0, 0x11, 0x00


	//----- nvinfo : EIATTR_KPARAM_INFO
	.align		4
.L_15:
        /*0038*/ 	.byte	0x04, 0x17
        /*003a*/ 	.short	(.L_17 - .L_16)
.L_16:
        /*003c*/ 	.word	0x00000000
        /*0040*/ 	.short	0x0006
        /*0042*/ 	.short	0x0030
        /*0044*/ 	.byte	0x00, 0xf4, 0x21, 0x00


	//----- nvinfo : EIATTR_KPARAM_INFO
	.align		4
.L_17:
        /*0048*/ 	.byte	0x04, 0x17
        /*004a*/ 	.short	(.L_19 - .L_18)
.L_18:
        /*004c*/ 	.word	0x00000000
        /*0050*/ 	.short	0x0005
        /*0052*/ 	.short	0x0028
        /*0054*/ 	.byte	0x00, 0xf4, 0x21, 0x00


	//----- nvinfo : EIATTR_KPARAM_INFO
	.align		4
.L_19:
        /*0058*/ 	.byte	0x04, 0x17
        /*005a*/ 	.short	(.L_21 - .L_20)
.L_20:
        /*005c*/ 	.word	0x00000000
        /*0060*/ 	.short	0x0004
        /*0062*/ 	.short	0x0020
        /*0064*/ 	.byte	0x00, 0xf4, 0x21, 0x00


	//----- nvinfo : EIATTR_KPARAM_INFO
	.align		4
.L_21:
        /*0068*/ 	.byte	0x04, 0x17
        /*006a*/ 	.short	(.L_23 - .L_22)
.L_22:
        /*006c*/ 	.word	0x00000000
        /*0070*/ 	.short	0x0003
        /*0072*/ 	.short	0x0018
        /*0074*/ 	.byte	0x00, 0xf4, 0x21, 0x00


	//----- nvinfo : EIATTR_KPARAM_INFO
	.align		4
.L_23:
        /*0078*/ 	.byte	0x04, 0x17
        /*007a*/ 	.short	(.L_25 - .L_24)
.L_24:
        /*007c*/ 	.word	0x00000000
        /*0080*/ 	.short	0x0002
        /*0082*/ 	.short	0x0010
        /*0084*/ 	.byte	0x00, 0xf4, 0x21, 0x00


	//----- nvinfo : EIATTR_KPARAM_INFO
	.align		4
.L_25:
        /*0088*/ 	.byte	0x04, 0x17
        /*008a*/ 	.short	(.L_27 - .L_26)
.L_26:
        /*008c*/ 	.word	0x00000000
        /*0090*/ 	.short	0x0001
        /*0092*/ 	.short	0x0008
        /*0094*/ 	.byte	0x00, 0xf4, 0x21, 0x00


	//----- nvinfo : EIATTR_KPARAM_INFO
	.align		4
.L_27:
        /*0098*/ 	.byte	0x04, 0x17
        /*009a*/ 	.short	(.L_29 - .L_28)
.L_28:
        /*009c*/ 	.word	0x00000000
        /*00a0*/ 	.short	0x0000
        /*00a2*/ 	.short	0x0000
        /*00a4*/ 	.byte	0x00, 0xf4, 0x21, 0x00


	//----- nvinfo : EIATTR_SPARSE_MMA_MASK
	.align		4
.L_29:
        /*00a8*/ 	.byte	0x03, 0x50
        /*00aa*/ 	.short	0x0000


	//----- nvinfo : EIATTR_MAXREG_COUNT
	.align		4
        /*00ac*/ 	.byte	0x03, 0x1b
        /*00ae*/ 	.short	0x00ff


	//----- nvinfo : EIATTR_COOP_GROUP_MASK_REGIDS
	.align		4
        /*00b0*/ 	.byte	0x04, 0x29
        /*00b2*/ 	.short	(.L_31 - .L_30)


	//   ....[0]....
.L_30:
        /*00b4*/ 	.word	0xffffffff


	//   ....[1]....
        /*00b8*/ 	.word	0xffffffff


	//   ....[2]....
        /*00bc*/ 	.word	0xffffffff


	//   ....[3]....
        /*00c0*/ 	.word	0xffffffff


	//----- nvinfo : EIATTR_COOP_GROUP_INSTR_OFFSETS
	.align		4
.L_31:
        /*00c4*/ 	.byte	0x04, 0x28
        /*00c6*/ 	.short	(.L_33 - .L_32)


	//   ....[0]....
.L_32:
        /*00c8*/ 	.word	0x00000670


	//   ....[1]....
        /*00cc*/ 	.word	0x00000690


	//   ....[2]....
        /*00d0*/ 	.word	0x000006b0


	//   ....[3]....
        /*00d4*/ 	.word	0x000006d0


	//----- nvinfo : EIATTR_EXIT_INSTR_OFFSETS
	.align		4
.L_33:
        /*00d8*/ 	.byte	0x04, 0x1c
        /*00da*/ 	.short	(.L_35 - .L_34)


	//   ....[0]....
.L_34:
        /*00dc*/ 	.word	0x00000cb0


	//----- nvinfo : EIATTR_REQNTID
	.align		4
.L_35:
        /*00e0*/ 	.byte	0x04, 0x10
        /*00e2*/ 	.short	(.L_37 - .L_36)
.L_36:
        /*00e4*/ 	.word	0x00000040
        /*00e8*/ 	.word	0x00000001
        /*00ec*/ 	.word	0x00000001


	//----- nvinfo : EIATTR_CBANK_PARAM_SIZE
	.align		4
.L_37:
        /*00f0*/ 	.byte	0x03, 0x19
        /*00f2*/ 	.short	0x0048


	//----- nvinfo : EIATTR_PARAM_CBANK
	.align		4
        /*00f4*/ 	.byte	0x04, 0x0a
        /*00f6*/ 	.short	(.L_39 - .L_38)
	.align		4
.L_38:
        /*00f8*/ 	.word	index@(.nv.constant0.triton_red_fused__to_copy_add_div_mul_pow_sum_12)
        /*00fc*/ 	.short	0x0210
        /*00fe*/ 	.short	0x0048


	//----- nvinfo : EIATTR_SW_WAR
	.align		4
.L_39:
        /*0100*/ 	.byte	0x04, 0x36
        /*0102*/ 	.short	(.L_41 - .L_40)
.L_40:
        /*0104*/ 	.word	0x00000008
.L_41:


//--------------------- .nv.callgraph             --------------------------
	.section	.nv.callgraph,"",@"SHT_CUDA_CALLGRAPH"
	.align	4
	.sectionentsize	8
	.align		4
        /*0000*/ 	.word	0x00000000
	.align		4
        /*0004*/ 	.word	0xffffffff
	.align		4
        /*0008*/ 	.word	0x00000000
	.align		4
        /*000c*/ 	.word	0xfffffffe
	.align		4
        /*0010*/ 	.word	0x00000000
	.align		4
        /*0014*/ 	.word	0xfffffffd
	.align		4
        /*0018*/ 	.word	0x00000000
	.align		4
        /*001c*/ 	.word	0xfffffffc


//--------------------- .text.triton_red_fused__to_copy_add_div_mul_pow_sum_12 --------------------------
	.section	.text.triton_red_fused__to_copy_add_div_mul_pow_sum_12,"ax",@progbits
	.sectionflags	@"SHF_BARRIERS=1"
	.align	128
        .global         triton_red_fused__to_copy_add_div_mul_pow_sum_12
        .type           triton_red_fused__to_copy_add_div_mul_pow_sum_12,@function
        .size           triton_red_fused__to_copy_add_div_mul_pow_sum_12,(.L_x_3 - triton_red_fused__to_copy_add_div_mul_pow_sum_12)
        .other          triton_red_fused__to_copy_add_div_mul_pow_sum_12,@"STO_CUDA_ENTRY STV_DEFAULT"
triton_red_fused__to_copy_add_div_mul_pow_sum_12:
.text.triton_red_fused__to_copy_add_div_mul_pow_sum_12:
[----:B------:R-:W0:Y:S02]  /*0000*/  LDC R1, c[0x0][0x28] ;  /* 0x00000a00ff017b82 */ /* 0x000e240000000800 */
[----:B------:R-:W1:Y:S01]  /*0010*/  S2R R2, SR_TID.X ;  /* 0x0000000000027919 */ /* 0x000e620000002100 */
[----:B------:R-:W2:Y:S01]  /*0020*/  S2UR UR4, SR_CTAID.X ;  /* 0x00000000000479c3 */ /* 0x000ea20000002500 */
[----:B------:R-:W-:Y:S01]  /*0030*/  UMOV UR5, 0x400 ;  /* 0x0000040000057882 */ /* 0x000fe20000000000 */
[----:B------:R-:W-:Y:S01]  /*0040*/  ULDC UR7, c[0x0][0x248] ;  /* 0x0000920000077ab9 */ /* 0x000fe20000000800 */
[----:B------:R-:W-:Y:S01]  /*0050*/  HFMA2.MMA R25, -RZ, RZ, 0, 0 ;  /* 0x00000000ff197435 */ /* 0x000fe200000001ff */
[----:B------:R-:W-:Y:S01]  /*0060*/  MOV R5, 0xffffffc0 ;  /* 0xffffffc000057802 */ /* 0x000fe20000000f00 */
[----:B------:R-:W-:Y:S01]  /*0070*/  HFMA2.MMA R4, -RZ, RZ, 0, 0 ;  /* 0x00000000ff047435 */ /* 0x000fe200000001ff */
[----:B------:R-:W-:Y:S01]  /*0080*/  MOV R12, 0xffffffff ;  /* 0xffffffff000c7802 */ /* 0x000fe20000000f00 */
[----:B------:R-:W-:Y:S01]  /*0090*/  HFMA2.MMA R6, -RZ, RZ, 0, 0 ;  /* 0x00000000ff067435 */ /* 0x000fe200000001ff */
[----:B------:R-:W3:Y:S01]  /*00a0*/  S2UR UR6, SR_CgaCtaId ;  /* 0x00000000000679c3 */ /* 0x000ee20000008800 */
[----:B------:R-:W-:-:S07]  /*00b0*/  MOV R13, RZ ;  /* 0x000000ff000d7202 */ /* 0x000fce0000000f00 */
[----:B------:R-:W4:Y:S01]  /*00c0*/  LDC.64 R14, c[0x0][0x228] ;  /* 0x00008a00ff0e7b82 */ /* 0x000f220000000a00 */
[----:B--2---:R-:W-:Y:S01]  /*00d0*/  USHF.L.U32 UR4, UR4, 0x2, URZ ;  /* 0x0000000204047899 */ /* 0x004fe2000800063f */
[----:B-1----:R-:W-:Y:S01]  /*00e0*/  SHF.R.U32.HI R7, RZ, 0x4, R2 ;  /* 0x00000004ff077819 */ /* 0x002fe20000011602 */
[----:B---3--:R-:W-:Y:S01]  /*00f0*/  UPRMT UR5, UR6, 0x654, UR5 ;  /* 0x0000065406057896 */ /* 0x008fe20008000005 */
[C---:B------:R-:W-:Y:S02]  /*0100*/  LOP3.LUT R9, R2.reuse, 0x3f, RZ, 0xc0, !PT ;  /* 0x0000003f02097812 */ /* 0x040fe400078ec0ff */
[----:B------:R-:W-:Y:S02]  /*0110*/  SHF.L.U32 R2, R2, 0x2, RZ ;  /* 0x0000000202027819 */ /* 0x000fe400000006ff */
[----:B------:R-:W-:Y:S02]  /*0120*/  SGXT.U32 R7, R7, 0x2 ;  /* 0x000000020707781a */ /* 0x000fe40000000000 */
[----:B------:R-:W-:Y:S01]  /*0130*/  LOP3.LUT R2, R2, 0x3c, RZ, 0xc0, !PT ;  /* 0x0000003c02027812 */ /* 0x000fe200078ec0ff */
[----:B----4-:R-:W-:Y:S01]  /*0140*/  IMAD.WIDE.U32 R14, R9, 0x2, R14 ;  /* 0x00000002090e7825 */ /* 0x010fe200078e000e */
[----:B------:R-:W-:-:S02]  /*0150*/  LOP3.LUT R7, R7, UR4, RZ, 0xfc, !PT ;  /* 0x0000000407077c12 */ /* 0x000fc4000f8efcff */
[----:B------:R-:W-:Y:S02]  /*0160*/  LEA R22, R2, UR5, 0x2 ;  /* 0x0000000502167c11 */ /* 0x000fe4000f8e10ff */
[----:B------:R-:W-:Y:S02]  /*0170*/  MOV R0, R14 ;  /* 0x0000000e00007202 */ /* 0x000fe40000000f00 */
[C---:B------:R-:W-:Y:S02]  /*0180*/  ISETP.GE.AND P1, PT, R7.reuse, UR7, PT ;  /* 0x0000000707007c0c */ /* 0x040fe4000bf26270 */
[----:B------:R-:W-:Y:S02]  /*0190*/  LEA R2, R7, R2, 0xc ;  /* 0x0000000207027211 */ /* 0x000fe400078e60ff */
[----:B------:R-:W-:Y:S02]  /*01a0*/  MOV R3, R15 ;  /* 0x0000000f00037202 */ /* 0x000fe40000000f00 */
[----:B------:R-:W-:-:S02]  /*01b0*/  MOV R23, R15 ;  /* 0x0000000f00177202 */ /* 0x000fc40000000f00 */
[----:B------:R-:W-:Y:S01]  /*01c0*/  LEA R15, R9, UR5, 0x2 ;  /* 0x00000005090f7c11 */ /* 0x000fe2000f8e10ff */
[----:B------:R-:W-:-:S06]  /*01d0*/  ULDC.64 UR4, c[0x0][0x208] ;  /* 0x0000820000047ab9 */ /* 0x000fcc0000000a00 */
.L_x_0:
[----:B------:R-:W1:Y:S01]  /*01e0*/  LDC.64 R10, c[0x0][0x218] ;  /* 0x00008600ff0a7b82 */ /* 0x000e620000000a00 */
[----:B------:R-:W-:Y:S02]  /*01f0*/  IADD3 R5, P0, R5, 0x40, RZ ;  /* 0x0000004005057810 */ /* 0x000fe40007f1e0ff */
[----:B------:R-:W-:Y:S02]  /*0200*/  CS2R R8, SRZ ;  /* 0x0000000000087805 */ /* 0x000fe4000001ff00 */
[----:B------:R-:W-:-:S03]  /*0210*/  LOP3.LUT R21, R2, R5, RZ, 0xfc, !PT ;  /* 0x0000000502157212 */ /* 0x000fc600078efcff */
[----:B------:R-:W2:Y:S08]  /*0220*/  LDC.64 R28, c[0x0][0x220] ;  /* 0x00008800ff1c7b82 */ /* 0x000eb00000000a00 */
[----:B------:R-:W3:Y:S08]  /*0230*/  LDC.64 R26, c[0x0][0x230] ;  /* 0x00008c00ff1a7b82 */ /* 0x000ef00000000a00 */
[----:B------:R-:W4:Y:S01]  /*0240*/  LDC.64 R18, c[0x0][0x238] ;  /* 0x00008e00ff127b82 */ /* 0x000f220000000a00 */
[----:B-1----:R-:W-:Y:S01]  /*0250*/  IMAD.WIDE R10, R21, 0x2, R10 ;  /* 0x00000002150a7825 */ /* 0x002fe200078e020a */
[----:B------:R-:W-:-:S04]  /*0260*/  CS2R R16, SRZ ;  /* 0x0000000000107805 */ /* 0x000fc8000001ff00 */
[----:B------:R1:W5:Y:S01]  /*0270*/  @!P1 LDG.E.EL.64 R8, desc[UR4][R10.64] ;  /* 0x000000040a089981 */ /* 0x000362000c2e1b00 */
[----:B--2---:R-:W-:-:S04]  /*0280*/  IMAD.WIDE R28, R21, 0x2, R28 ;  /* 0x00000002151c7825 */ /* 0x004fc800078e021c */
[----:B---3--:R-:W-:Y:S01]  /*0290*/  IMAD.WIDE R26, R21, 0x2, R26 ;  /* 0x00000002151a7825 */ /* 0x008fe200078e021a */
[----:B-1----:R-:W-:-:S04]  /*02a0*/  CS2R R10, SRZ ;  /* 0x00000000000a7805 */ /* 0x002fc8000001ff00 */
[----:B------:R-:W2:Y:S01]  /*02b0*/  @!P1 LDG.E.EL.64 R16, desc[UR4][R26.64] ;  /* 0x000000041a109981 */ /* 0x000ea2000c2e1b00 */
[----:B----4-:R-:W-:Y:S01]  /*02c0*/  IMAD.WIDE R18, R21, 0x2, R18 ;  /* 0x0000000215127825 */ /* 0x010fe200078e0212 */
[----:B------:R-:W-:Y:S02]  /*02d0*/  CS2R R20, SRZ ;  /* 0x0000000000147805 */ /* 0x000fe4000001ff00 */
[----:B------:R-:W3:Y:S04]  /*02e0*/  @!P1 LDG.E.EL.64 R10, desc[UR4][R28.64] ;  /* 0x000000041c0a9981 */ /* 0x000ee8000c2e1b00 */
[----:B------:R1:W4:Y:S02]  /*02f0*/  @!P1 LDG.E.EL.64 R20, desc[UR4][R18.64] ;  /* 0x0000000412149981 */ /* 0x000324000c2e1b00 */
[----:B01----:R-:W-:-:S02]  /*0300*/  MOV R18, R14 ;  /* 0x0000000e00127202 */ /* 0x003fc40000000f00 */
[----:B------:R-:W-:-:S05]  /*0310*/  MOV R19, R23 ;  /* 0x0000001700137202 */ /* 0x000fca0000000f00 */
[----:B------:R-:W2:Y:S01]  /*0320*/  LDG.E.EL.U16 R26, desc[UR4][R18.64] ;  /* 0x00000004121a7981 */ /* 0x000ea2000c2e1500 */
[----:B------:R-:W-:Y:S01]  /*0330*/  IADD3.X R12, RZ, R12, RZ, P0, !PT ;  /* 0x0000000cff0c7210 */ /* 0x000fe200007fe4ff */
[----:B------:R-:W-:Y:S01]  /*0340*/  BAR.SYNC.DEFER_BLOCKING 0x0 ;  /* 0x0000000000007b1d */ /* 0x000fe20000010000 */
[----:B------:R-:W-:-:S04]  /*0350*/  ISETP.GE.U32.AND P0, PT, R5, 0xfc0, PT ;  /* 0x00000fc00500780c */ /* 0x000fc80003f06070 */
[----:B------:R-:W-:Y:S02]  /*0360*/  ISETP.GE.U32.AND.EX P0, PT, R12, RZ, PT, P0 ;  /* 0x000000ff0c00720c */ /* 0x000fe40003f06100 */
[----:B------:R-:W-:-:S04]  /*0370*/  IADD3 R14, P2, R14, 0x80, RZ ;  /* 0x000000800e0e7810 */ /* 0x000fc80007f5e0ff */
[----:B------:R-:W-:Y:S01]  /*0380*/  IADD3.X R23, RZ, R23, RZ, P2, !PT ;  /* 0x00000017ff177210 */ /* 0x000fe200017fe4ff */
[----:B-----5:R-:W-:Y:S02]  /*0390*/  HADD2.F32 R24, -RZ, R8.H1_H1 ;  /* 0x30000008ff187230 */ /* 0x020fe40000004100 */
[----:B------:R-:W-:Y:S02]  /*03a0*/  HADD2.F32 R29, -RZ, R8.H0_H0 ;  /* 0x20000008ff1d7230 */ /* 0x000fe40000004100 */
[----:B---3--:R-:W-:Y:S02]  /*03b0*/  HADD2.F32 R8, -RZ, R10.H0_H0 ;  /* 0x2000000aff087230 */ /* 0x008fe40000004100 */
[----:B------:R-:W-:-:S03]  /*03c0*/  HADD2.F32 R10, -RZ, R10.H1_H1 ;  /* 0x3000000aff0a7230 */ /* 0x000fc60000004100 */
[----:B------:R-:W-:Y:S02]  /*03d0*/  FADD R29, R29, R8 ;  /* 0x000000081d1d7221 */ /* 0x000fe40000000000 */
[----:B------:R-:W-:Y:S01]  /*03e0*/  FADD R24, R24, R10 ;  /* 0x0000000a18187221 */ /* 0x000fe20000000000 */
[----:B------:R-:W-:Y:S02]  /*03f0*/  HADD2.F32 R10, -RZ, R11.H0_H0 ;  /* 0x2000000bff0a7230 */ /* 0x000fe40000004100 */
[----:B------:R-:W-:Y:S02]  /*0400*/  HADD2.F32 R8, -RZ, R9.H1_H1 ;  /* 0x30000009ff087230 */ /* 0x000fe40000004100 */
[----:B--2---:R-:W-:-:S05]  /*0410*/  HADD2.F32 R26, -RZ, R26.H0_H0 ;  /* 0x2000001aff1a7230 */ /* 0x004fca0000004100 */
[----:B------:R-:W-:Y:S01]  /*0420*/  STS [R15], R26 ;  /* 0x0000001a0f007388 */ /* 0x000fe20000000800 */
[----:B------:R-:W-:Y:S02]  /*0430*/  HADD2.F32 R11, -RZ, R11.H1_H1 ;  /* 0x3000000bff0b7230 */ /* 0x000fe40000004100 */
[----:B------:R-:W-:-:S03]  /*0440*/  HADD2.F32 R28, -RZ, R17.H0_H0 ;  /* 0x20000011ff1c7230 */ /* 0x000fc60000004100 */
[----:B------:R-:W-:Y:S01]  /*0450*/  FADD R18, R8, R11 ;  /* 0x0000000b08127221 */ /* 0x000fe20000000000 */
[----:B----4-:R-:W-:Y:S02]  /*0460*/  HADD2.F32 R8, -RZ, R21.H1_H1 ;  /* 0x30000015ff087230 */ /* 0x010fe40000004100 */
[----:B------:R-:W-:Y:S02]  /*0470*/  HADD2.F32 R9, -RZ, R9.H0_H0 ;  /* 0x20000009ff097230 */ /* 0x000fe40000004100 */
[----:B------:R-:W-:Y:S02]  /*0480*/  HADD2.F32 R17, -RZ, R17.H1_H1 ;  /* 0x30000011ff117230 */ /* 0x000fe40000004100 */
[----:B------:R-:W-:Y:S02]  /*0490*/  HADD2.F32 R21, -RZ, R21.H0_H0 ;  /* 0x20000015ff157230 */ /* 0x000fe40000004100 */
[----:B------:R-:W-:Y:S01]  /*04a0*/  FADD R19, R9, R10 ;  /* 0x0000000a09137221 */ /* 0x000fe20000000000 */
[----:B------:R-:W-:-:S02]  /*04b0*/  HADD2.F32 R10, -RZ, R20.H1_H1 ;  /* 0x30000014ff0a7230 */ /* 0x000fc40000004100 */
[----:B------:R-:W-:Y:S01]  /*04c0*/  FADD R17, R17, R8 ;  /* 0x0000000811117221 */ /* 0x000fe20000000000 */
[----:B------:R-:W-:Y:S02]  /*04d0*/  HADD2.F32 R8, -RZ, R16.H0_H0 ;  /* 0x20000010ff087230 */ /* 0x000fe40000004100 */
[----:B------:R-:W-:Y:S01]  /*04e0*/  FADD R28, R28, R21 ;  /* 0x000000151c1c7221 */ /* 0x000fe20000000000 */
[----:B------:R-:W-:Y:S02]  /*04f0*/  HADD2.F32 R21, -RZ, R16.H1_H1 ;  /* 0x30000010ff157230 */ /* 0x000fe40000004100 */
[----:B------:R-:W-:-:S03]  /*0500*/  HADD2.F32 R9, -RZ, R20.H0_H0 ;  /* 0x20000014ff097230 */ /* 0x000fc60000004100 */
[----:B------:R-:W-:Y:S02]  /*0510*/  FADD R21, R21, R10 ;  /* 0x0000000a15157221 */ /* 0x000fe40000000000 */
[----:B------:R-:W-:Y:S01]  /*0520*/  FADD R16, R8, R9 ;  /* 0x0000000908107221 */ /* 0x000fe20000000000 */
[----:B------:R-:W-:Y:S06]  /*0530*/  BAR.SYNC.DEFER_BLOCKING 0x0 ;  /* 0x0000000000007b1d */ /* 0x000fec0000010000 */
[----:B------:R-:W0:Y:S02]  /*0540*/  LDS.128 R8, [R22] ;  /* 0x0000000016087984 */ /* 0x000e240000000c00 */
[----:B0-----:R-:W-:Y:S01]  /*0550*/  FMUL R11, R18, R11 ;  /* 0x0000000b120b7220 */ /* 0x001fe20000400000 */
[----:B------:R-:W-:Y:S01]  /*0560*/  FMUL R10, R19, R10 ;  /* 0x0000000a130a7220 */ /* 0x000fe20000400000 */
[----:B------:R-:W-:Y:S01]  /*0570*/  FMUL R9, R24, R9 ;  /* 0x0000000918097220 */ /* 0x000fe20000400000 */
[----:B------:R-:W-:Y:S01]  /*0580*/  FMUL R8, R29, R8 ;  /* 0x000000081d087220 */ /* 0x000fe20000400000 */
[----:B------:R-:W-:Y:S01]  /*0590*/  @!P1 FFMA R6, R11, R17, R6 ;  /* 0x000000110b069223 */ /* 0x000fe20000000006 */
[----:B------:R-:W-:Y:S01]  /*05a0*/  @!P1 FFMA R13, R10, R28, R13 ;  /* 0x0000001c0a0d9223 */ /* 0x000fe2000000000d */
[----:B------:R-:W-:Y:S01]  /*05b0*/  @!P1 FFMA R4, R9, R21, R4 ;  /* 0x0000001509049223 */ /* 0x000fe20000000004 */
[----:B------:R-:W-:Y:S01]  /*05c0*/  @!P1 FFMA R25, R8, R16, R25 ;  /* 0x0000001008199223 */ /* 0x000fe20000000019 */
[----:B------:R-:W-:Y:S06]  /*05d0*/  @!P0 BRA `(.L_x_0) ;  /* 0xfffffffc00008947 */ /* 0x000fec000383ffff */
[----:B------:R-:W0:Y:S01]  /*05e0*/  LDC.64 R10, c[0x0][0x240] ;  /* 0x00009000ff0a7b82 */ /* 0x000e220000000a00 */
[----:B------:R-:W-:Y:S01]  /*05f0*/  MOV R8, RZ ;  /* 0x000000ff00087202 */ /* 0x000fe20000000f00 */
[----:B0-----:R-:W-:-:S05]  /*0600*/  IMAD.WIDE R10, R7, 0x4, R10 ;  /* 0x00000004070a7825 */ /* 0x001fca00078e020a */
[----:B------:R-:W2:Y:S01]  /*0610*/  @!P1 LDG.E.EL R8, desc[UR4][R10.64] ;  /* 0x000000040a089981 */ /* 0x000ea2000c2e1900 */
[----:B------:R-:W-:Y:S01]  /*0620*/  FADD R4, R25, R4 ;  /* 0x0000000419047221 */ /* 0x000fe20000000000 */
[----:B------:R-:W-:Y:S02]  /*0630*/  MOV R23, 0xffffffc0 ;  /* 0xffffffc000177802 */ /* 0x000fe40000000f00 */
[----:B------:R-:W-:Y:S01]  /*0640*/  MOV R14, 0xffffffff ;  /* 0xffffffff000e7802 */ /* 0x000fe20000000f00 */
[----:B------:R-:W-:-:S04]  /*0650*/  FADD R13, R13, R4 ;  /* 0x000000040d0d7221 */ /* 0x000fc80000000000 */
[----:B------:R-:W-:-:S05]  /*0660*/  FADD R13, R6, R13 ;  /* 0x0000000d060d7221 */ /* 0x000fca0000000000 */
[----:B------:R-:W0:Y:S02]  /*0670*/  SHFL.BFLY PT, R4, R13, 0x8, 0x1f ;  /* 0x0d001f000d047f89 */ /* 0x000e2400000e0000 */
[----:B0-----:R-:W-:-:S05]  /*0680*/  FADD R4, R13, R4 ;  /* 0x000000040d047221 */ /* 0x001fca0000000000 */
[----:B------:R-:W0:Y:S02]  /*0690*/  SHFL.BFLY PT, R5, R4, 0x4, 0x1f ;  /* 0x0c801f0004057f89 */ /* 0x000e2400000e0000 */
[----:B0-----:R-:W-:-:S05]  /*06a0*/  FADD R5, R4, R5 ;  /* 0x0000000504057221 */ /* 0x001fca0000000000 */
[----:B------:R-:W0:Y:S02]  /*06b0*/  SHFL.BFLY PT, R6, R5, 0x2, 0x1f ;  /* 0x0c401f0005067f89 */ /* 0x000e2400000e0000 */
[----:B0-----:R-:W-:-:S05]  /*06c0*/  FADD R6, R5, R6 ;  /* 0x0000000605067221 */ /* 0x001fca0000000000 */
[----:B------:R-:W0:Y:S02]  /*06d0*/  SHFL.BFLY PT, R7, R6, 0x1, 0x1f ;  /* 0x0c201f0006077f89 */ /* 0x000e2400000e0000 */
[----:B0-----:R-:W-:-:S04]  /*06e0*/  FADD R7, R6, R7 ;  /* 0x0000000706077221 */ /* 0x001fc80000000000 */
[----:B------:R-:W-:Y:S01]  /*06f0*/  FMUL R7, R7, -0.5 ;  /* 0xbf00000007077820 */ /* 0x000fe20000400000 */
[----:B--2---:R-:W-:-:S04]  /*0700*/  FMUL R9, R8, R8 ;  /* 0x0000000808097220 */ /* 0x004fc80000400000 */
[----:B------:R-:W-:-:S04]  /*0710*/  FMUL R10, R9, R8 ;  /* 0x00000008090a7220 */ /* 0x000fc80000400000 */
[----:B------:R-:W-:-:S04]  /*0720*/  FMUL R7, R7, R10 ;  /* 0x0000000a07077220 */ /* 0x000fc80000400000 */
[----:B------:R-:W-:-:S07]  /*0730*/  FMUL R9, R7, 0.000244140625 ;  /* 0x3980000007097820 */ /* 0x000fce0000400000 */
.L_x_1:
[----:B0-----:R-:W0:Y:S01]  /*0740*/  LDC.64 R18, c[0x0][0x218] ;  /* 0x00008600ff127b82 */ /* 0x001e220000000a00 */
[----:B------:R-:W-:Y:S02]  /*0750*/  IADD3 R23, P0, R23, 0x40, RZ ;  /* 0x0000004017177810 */ /* 0x000fe40007f1e0ff */
[----:B------:R-:W-:Y:S02]  /*0760*/  CS2R R10, SRZ ;  /* 0x00000000000a7805 */ /* 0x000fe4000001ff00 */
[----:B------:R-:W-:Y:S02]  /*0770*/  CS2R R12, SRZ ;  /* 0x00000000000c7805 */ /* 0x000fe4000001ff00 */
[----:B------:R-:W-:Y:S01]  /*0780*/  LOP3.LUT R21, R2, R23, RZ, 0xfc, !PT ;  /* 0x0000001702157212 */ /* 0x000fe200078efcff */
[----:B------:R-:W1:Y:S08]  /*0790*/  LDC.64 R4, c[0x0][0x238] ;  /* 0x00008e00ff047b82 */ /* 0x000e700000000a00 */
[----:B------:R-:W2:Y:S01]  /*07a0*/  LDC.64 R16, c[0x0][0x220] ;  /* 0x00008800ff107b82 */ /* 0x000ea20000000a00 */
[----:B0-----:R-:W-:Y:S01]  /*07b0*/  IMAD.WIDE R24, R21, 0x2, R18 ;  /* 0x0000000215187825 */ /* 0x001fe200078e0212 */
[----:B------:R-:W-:-:S06]  /*07c0*/  CS2R R18, SRZ ;  /* 0x0000000000127805 */ /* 0x000fcc000001ff00 */
[----:B------:R-:W0:Y:S01]  /*07d0*/  LDC.64 R6, c[0x0][0x230] ;  /* 0x00008c00ff067b82 */ /* 0x000e220000000a00 */
[----:B------:R3:W4:Y:S01]  /*07e0*/  @!P1 LDG.E.EF.64 R10, desc[UR4][R24.64] ;  /* 0x00000004180a9981 */ /* 0x000722000c0e1b00 */
[----:B-1----:R-:W-:-:S05]  /*07f0*/  IMAD.WIDE R4, R21, 0x2, R4 ;  /* 0x0000000215047825 */ /* 0x002fca00078e0204 */
[----:B------:R1:W5:Y:S01]  /*0800*/  @!P1 LDG.E.EF.64 R18, desc[UR4][R4.64] ;  /* 0x0000000404129981 */ /* 0x000362000c0e1b00 */
[----:B---3--:R-:W3:Y:S01]  /*0810*/  LDC.64 R24, c[0x0][0x210] ;  /* 0x00008400ff187b82 */ /* 0x008ee20000000a00 */
[----:B--2---:R-:W-:Y:S01]  /*0820*/  IMAD.WIDE R26, R21, 0x2, R16 ;  /* 0x00000002151a7825 */ /* 0x004fe200078e0210 */
[----:B-1----:R-:W-:-:S04]  /*0830*/  MOV R4, R0 ;  /* 0x0000000000047202 */ /* 0x002fc80000000f00 */
[----:B------:R4:W2:Y:S01]  /*0840*/  @!P1 LDG.E.EF.64 R12, desc[UR4][R26.64] ;  /* 0x000000041a0c9981 */ /* 0x0008a2000c0e1b00 */
[----:B------:R-:W-:-:S05]  /*0850*/  MOV R5, R3 ;  /* 0x0000000300057202 */ /* 0x000fca0000000f00 */
[----:B------:R-:W2:Y:S01]  /*0860*/  LDG.E.EL.U16 R28, desc[UR4][R4.64] ;  /* 0x00000004041c7981 */ /* 0x000ea2000c2e1500 */
[----:B------:R-:W-:Y:S01]  /*0870*/  CS2R R16, SRZ ;  /* 0x0000000000107805 */ /* 0x000fe2000001ff00 */
[----:B0-----:R-:W-:-:S05]  /*0880*/  IMAD.WIDE R6, R21, 0x2, R6 ;  /* 0x0000000215067825 */ /* 0x001fca00078e0206 */
[----:B------:R-:W5:Y:S01]  /*0890*/  @!P1 LDG.E.EF.64 R16, desc[UR4][R6.64] ;  /* 0x0000000406109981 */ /* 0x000f62000c0e1b00 */
[----:B---3--:R-:W-:Y:S01]  /*08a0*/  IMAD.WIDE R20, R21, 0x2, R24 ;  /* 0x0000000215147825 */ /* 0x008fe200078e0218 */
[----:B------:R-:W-:-:S06]  /*08b0*/  CS2R R24, SRZ ;  /* 0x0000000000187805 */ /* 0x000fcc000001ff00 */
[----:B------:R-:W3:Y:S01]  /*08c0*/  @!P1 LDG.E.EF.64 R24, desc[UR4][R20.64] ;  /* 0x0000000414189981 */ /* 0x000ee2000c0e1b00 */
[----:B------:R-:W-:Y:S01]  /*08d0*/  IADD3.X R14, RZ, R14, RZ, P0, !PT ;  /* 0x0000000eff0e7210 */ /* 0x000fe200007fe4ff */
[----:B------:R-:W-:Y:S01]  /*08e0*/  BAR.SYNC.DEFER_BLOCKING 0x0 ;  /* 0x0000000000007b1d */ /* 0x000fe20000010000 */
[----:B------:R-:W-:-:S04]  /*08f0*/  ISETP.GE.U32.AND P0, PT, R23, 0xfc0, PT ;  /* 0x00000fc01700780c */ /* 0x000fc80003f06070 */
[----:B------:R-:W-:Y:S02]  /*0900*/  ISETP.GE.U32.AND.EX P0, PT, R14, RZ, PT, P0 ;  /* 0x000000ff0e00720c */ /* 0x000fe40003f06100 */
[----:B------:R-:W-:-:S04]  /*0910*/  IADD3 R0, P2, R0, 0x80, RZ ;  /* 0x0000008000007810 */ /* 0x000fc80007f5e0ff */
[----:B------:R-:W-:Y:S01]  /*0920*/  IADD3.X R3, RZ, R3, RZ, P2, !PT ;  /* 0x00000003ff037210 */ /* 0x000fe200017fe4ff */
[----:B----4-:R-:W-:Y:S02]  /*0930*/  HADD2.F32 R26, -RZ, R10.H1_H1 ;  /* 0x3000000aff1a7230 */ /* 0x010fe40000004100 */
[----:B--2---:R-:W-:-:S05]  /*0940*/  HADD2.F32 R28, -RZ, R28.H0_H0 ;  /* 0x2000001cff1c7230 */ /* 0x004fca0000004100 */
[----:B------:R0:W-:Y:S01]  /*0950*/  STS [R15], R28 ;  /* 0x0000001c0f007388 */ /* 0x0001e20000000800 */
[----:B------:R-:W-:Y:S02]  /*0960*/  HADD2.F32 R27, -RZ, R12.H1_H1 ;  /* 0x3000000cff1b7230 */ /* 0x000fe40000004100 */
[----:B-----5:R-:W-:-:S03]  /*0970*/  HADD2.F32 R5, -RZ, R18.H0_H0 ;  /* 0x20000012ff057230 */ /* 0x020fc60000004100 */
[----:B------:R-:W-:Y:S01]  /*0980*/  FADD R26, R26, R27 ;  /* 0x0000001b1a1a7221 */ /* 0x000fe20000000000 */
[----:B------:R-:W-:Y:S02]  /*0990*/  HADD2.F32 R27, -RZ, R10.H0_H0 ;  /* 0x2000000aff1b7230 */ /* 0x000fe40000004100 */
[----:B------:R-:W-:-:S05]  /*09a0*/  HADD2.F32 R10, -RZ, R16.H0_H0 ;  /* 0x20000010ff0a7230 */ /* 0x000fca0000004100 */
[----:B------:R-:W-:Y:S01]  /*09b0*/  FADD R10, R10, R5 ;  /* 0x000000050a0a7221 */ /* 0x000fe20000000000 */
[----:B------:R-:W-:Y:S01]  /*09c0*/  BAR.SYNC.DEFER_BLOCKING 0x0 ;  /* 0x0000000000007b1d */ /* 0x000fe20000010000 */
[----:B------:R-:W-:-:S05]  /*09d0*/  HADD2.F32 R12, -RZ, R12.H0_H0 ;  /* 0x2000000cff0c7230 */ /* 0x000fca0000004100 */
[----:B------:R-:W1:Y:S01]  /*09e0*/  LDS.128 R4, [R22] ;  /* 0x0000000016047984 */ /* 0x000e620000000c00 */
[----:B------:R-:W-:Y:S01]  /*09f0*/  FADD R27, R27, R12 ;  /* 0x0000000c1b1b7221 */ /* 0x000fe20000000000 */
[----:B------:R-:W-:Y:S02]  /*0a00*/  HADD2.F32 R12, -RZ, R16.H1_H1 ;  /* 0x30000010ff0c7230 */ /* 0x000fe40000004100 */
[----:B------:R-:W-:Y:S02]  /*0a10*/  HADD2.F32 R29, -RZ, R18.H1_H1 ;  /* 0x30000012ff1d7230 */ /* 0x000fe40000004100 */
[----:B------:R-:W-:Y:S02]  /*0a20*/  HADD2.F32 R18, -RZ, R11.H0_H0 ;  /* 0x2000000bff127230 */ /* 0x000fe40000004100 */
[----:B------:R-:W-:Y:S02]  /*0a30*/  HADD2.F32 R16, -RZ, R11.H1_H1 ;  /* 0x3000000bff107230 */ /* 0x000fe40000004100 */
[----:B------:R-:W-:Y:S01]  /*0a40*/  FADD R12, R12, R29 ;  /* 0x0000001d0c0c7221 */ /* 0x000fe20000000000 */
[----:B------:R-:W-:-:S02]  /*0a50*/  HADD2.F32 R29, -RZ, R13.H1_H1 ;  /* 0x3000000dff1d7230 */ /* 0x000fc40000004100 */
[----:B------:R-:W-:Y:S02]  /*0a60*/  HADD2.F32 R11, -RZ, R13.H0_H0 ;  /* 0x2000000dff0b7230 */ /* 0x000fe40000004100 */
[----:B------:R-:W-:Y:S02]  /*0a70*/  HADD2.F32 R13, -RZ, R17.H1_H1 ;  /* 0x30000011ff0d7230 */ /* 0x000fe40000004100 */
[----:B------:R-:W-:Y:S02]  /*0a80*/  HADD2.F32 R17, -RZ, R17.H0_H0 ;  /* 0x20000011ff117230 */ /* 0x000fe40000004100 */
[----:B0-----:R-:W-:Y:S02]  /*0a90*/  HADD2.F32 R28, -RZ, R19.H0_H0 ;  /* 0x20000013ff1c7230 */ /* 0x001fe40000004100 */
[----:B------:R-:W-:Y:S01]  /*0aa0*/  FADD R11, R18, R11 ;  /* 0x0000000b120b7221 */ /* 0x000fe20000000000 */
[----:B------:R-:W-:Y:S02]  /*0ab0*/  HADD2.F32 R18, -RZ, R19.H1_H1 ;  /* 0x30000013ff127230 */ /* 0x000fe40000004100 */
[----:B------:R-:W-:Y:S01]  /*0ac0*/  FADD R17, R17, R28 ;  /* 0x0000001c11117221 */ /* 0x000fe20000000000 */
[----:B------:R-:W-:-:S02]  /*0ad0*/  FADD R10, R10, R10 ;  /* 0x0000000a0a0a7221 */ /* 0x000fc40000000000 */
[----:B------:R-:W-:Y:S01]  /*0ae0*/  FADD R13, R13, R18 ;  /* 0x000000120d0d7221 */ /* 0x000fe20000000000 */
[----:B------:R-:W-:Y:S01]  /*0af0*/  FADD R12, R12, R12 ;  /* 0x0000000c0c0c7221 */ /* 0x000fe20000000000 */
[----:B------:R-:W-:Y:S01]  /*0b00*/  FADD R16, R16, R29 ;  /* 0x0000001d10107221 */ /* 0x000fe20000000000 */
[C---:B------:R-:W-:Y:S02]  /*0b10*/  FMUL R10, R9.reuse, R10 ;  /* 0x0000000a090a7220 */ /* 0x040fe40000400000 */
[----:B------:R-:W-:Y:S01]  /*0b20*/  FMUL R12, R9, R12 ;  /* 0x0000000c090c7220 */ /* 0x000fe20000400000 */
[----:B-1----:R-:W-:Y:S01]  /*0b30*/  FMUL R27, R27, R4 ;  /* 0x000000041b1b7220 */ /* 0x002fe20000400000 */
[----:B------:R-:W-:Y:S01]  /*0b40*/  FADD R4, R17, R17 ;  /* 0x0000001111047221 */ /* 0x000fe20000000000 */
[----:B------:R-:W-:Y:S01]  /*0b50*/  FMUL R11, R6, R11 ;  /* 0x0000000b060b7220 */ /* 0x000fe20000400000 */
[----:B------:R-:W-:Y:S02]  /*0b60*/  FADD R6, R13, R13 ;  /* 0x0000000d0d067221 */ /* 0x000fe40000000000 */
[----:B------:R-:W-:Y:S01]  /*0b70*/  FMUL R4, R9, R4 ;  /* 0x0000000409047220 */ /* 0x000fe20000400000 */
[----:B------:R-:W-:Y:S01]  /*0b80*/  FMUL R5, R26, R5 ;  /* 0x000000051a057220 */ /* 0x000fe20000400000 */
[----:B------:R-:W-:Y:S01]  /*0b90*/  FFMA R27, R27, R8, R10 ;  /* 0x000000081b1b7223 */ /* 0x000fe2000000000a */
[----:B------:R-:W-:Y:S01]  /*0ba0*/  FMUL R7, R7, R16 ;  /* 0x0000001007077220 */ /* 0x000fe20000400000 */
[----:B------:R-:W-:Y:S01]  /*0bb0*/  FFMA R11, R11, R8, R4 ;  /* 0x000000080b0b7223 */ /* 0x000fe20000000004 */
[----:B------:R-:W-:Y:S01]  /*0bc0*/  FMUL R10, R9, R6 ;  /* 0x00000006090a7220 */ /* 0x000fe20000400000 */
[----:B---3--:R-:W-:-:S02]  /*0bd0*/  HADD2.F32 R4, -RZ, R24.H0_H0 ;  /* 0x20000018ff047230 */ /* 0x008fc40000004100 */
[-C--:B------:R-:W-:Y:S01]  /*0be0*/  FFMA R5, R5, R8.reuse, R12 ;  /* 0x0000000805057223 */ /* 0x080fe2000000000c */
[----:B------:R-:W-:Y:S02]  /*0bf0*/  HADD2.F32 R24, -RZ, R24.H1_H1 ;  /* 0x30000018ff187230 */ /* 0x000fe40000004100 */
[----:B------:R-:W-:Y:S02]  /*0c00*/  HADD2.F32 R6, -RZ, R25.H0_H0 ;  /* 0x20000019ff067230 */ /* 0x000fe40000004100 */
[----:B------:R-:W-:Y:S01]  /*0c10*/  FFMA R10, R7, R8, R10 ;  /* 0x00000008070a7223 */ /* 0x000fe2000000000a */
[----:B------:R-:W-:Y:S02]  /*0c20*/  HADD2.F32 R25, -RZ, R25.H1_H1 ;  /* 0x30000019ff197230 */ /* 0x000fe40000004100 */
[----:B------:R-:W-:Y:S01]  /*0c30*/  FADD R4, R4, R27 ;  /* 0x0000001b04047221 */ /* 0x000fe20000000000 */
[----:B------:R-:W-:Y:S01]  /*0c40*/  FADD R5, R24, R5 ;  /* 0x0000000518057221 */ /* 0x000fe20000000000 */
[----:B------:R-:W-:Y:S01]  /*0c50*/  FADD R6, R6, R11 ;  /* 0x0000000b06067221 */ /* 0x000fe20000000000 */
[----:B------:R-:W-:-:S03]  /*0c60*/  FADD R25, R25, R10 ;  /* 0x0000000a19197221 */ /* 0x000fc60000000000 */
[----:B------:R-:W-:Y:S02]  /*0c70*/  F2FP.F16.F32.PACK_AB R4, R5, R4 ;  /* 0x000000040504723e */ /* 0x000fe400000000ff */
[----:B------:R-:W-:-:S05]  /*0c80*/  F2FP.F16.F32.PACK_AB R5, R25, R6 ;  /* 0x000000061905723e */ /* 0x000fca00000000ff */
[----:B------:R0:W-:Y:S01]  /*0c90*/  @!P1 STG.E.64 desc[UR4][R20.64], R4 ;  /* 0x0000000414009986 */ /* 0x0001e2000c101b04 */
[----:B------:R-:W-:Y:S05]  /*0ca0*/  @!P0 BRA `(.L_x_1) ;  /* 0xfffffff800a48947 */ /* 0x000fea000383ffff */
[----:B------:R-:W-:Y:S05]  /*0cb0*/  EXIT ;  /* 0x000000000000794d */ /* 0x000fea0003800000 */
.L_x_2:
[----:B------:R-:W-:-:S00]  /*0cc0*/  BRA `(.L_x_2) ;  /* 0xfffffffc00fc7947 */ /* 0x000fc0000383ffff */
[----:B------:R-:W-:-:S00]  /*0cd0*/  NOP ;  /* 0x0000000000007918 */ /* 0x000fc00000000000 */
        /* <DEDUP_REMOVED lines=10> */
.L_x_3:


//--------------------- .nv.shared.triton_red_fused__to_copy_add_div_mul_pow_sum_12 --------------------------
	.section	.nv.shared.triton_red_fused__to_copy_add_div_mul_pow_sum_12,"aw",@nobits
	.sectionflags	@""
	.align	16
	.zero		1024


//--------------------- .nv.constant0.triton_red_fused__to_copy_add_div_mul_pow_sum_12 --------------------------
	.section	.nv.constant0.triton_red_fused__to_copy_add_div_mul_pow_sum_12,"a",@progbits
	.sectionflags	@""
	.align	4
.nv.constant0.triton_red_fused__to_copy_add_div_mul_pow_sum_12:
	.zero		600
